	.headerflags	@"EF_CUDA_TEXMODE_UNIFIED EF_CUDA_64BIT_ADDRESS EF_CUDA_ACCELERATORS EF_CUDA_SM90 EF_CUDA_VIRTUAL_SM(EF_CUDA_SM90)"
	.elftype	@"ET_EXEC"


//--------------------- .nv.info                  --------------------------
	.section	.nv.info,"",@"SHT_CUDA_INFO"
	.align	4


	//----- nvinfo : EIATTR_REGCOUNT
	.align		4
        /*0000*/ 	.byte	0x04, 0x2f
        /*0002*/ 	.short	(.L_1 - .L_0)
	.align		4
.L_0:
        /*0004*/ 	.word	index@(triton_poi_fused_cat_22)
        /*0008*/ 	.word	0x0000001a


	//----- nvinfo : EIATTR_MIN_STACK_SIZE
	.align		4
.L_1:
        /*000c*/ 	.byte	0x04, 0x12
        /*000e*/ 	.short	(.L_3 - .L_2)
	.align		4
.L_2:
        /*0010*/ 	.word	index@(triton_poi_fused_cat_22)
        /*0014*/ 	.word	0x00000000


	//----- nvinfo : EIATTR_FRAME_SIZE
	.align		4
.L_3:
        /*0018*/ 	.byte	0x04, 0x11
        /*001a*/ 	.short	(.L_5 - .L_4)
	.align		4
.L_4:
        /*001c*/ 	.word	index@(triton_poi_fused_cat_22)
        /*0020*/ 	.word	0x00000000


	//----- nvinfo : EIATTR_MIN_STACK_SIZE
	.align		4
.L_5:
        /*0024*/ 	.byte	0x04, 0x12
        /*0026*/ 	.short	(.L_7 - .L_6)
	.align		4
.L_6:
        /*0028*/ 	.word	index@(triton_poi_fused_cat_22)
        /*002c*/ 	.word	0x00000000
.L_7:


//--------------------- .nv.info.triton_poi_fused_cat_22 --------------------------
	.section	.nv.info.triton_poi_fused_cat_22,"",@"SHT_CUDA_INFO"
	.sectionflags	@""
	.align	4


	//----- nvinfo : EIATTR_CUDA_API_VERSION
	.align		4
        /*0000*/ 	.byte	0x04, 0x37
        /*0002*/ 	.short	(.L_9 - .L_8)
.L_8:
        /*0004*/ 	.word	0x0000007c


	//----- nvinfo : EIATTR_KPARAM_INFO
	.align		4
.L_9:
        /*0008*/ 	.byte	0x04, 0x17
        /*000a*/ 	.short	(.L_11 - .L_10)
.L_10:
        /*000c*/ 	.word	0x00000000
        /*0010*/ 	.short	0x0006
        /*0012*/ 	.short	0x0030
        /*0014*/ 	.byte	0x00, 0xf0, 0x11, 0x00


	//----- nvinfo : EIATTR_KPARAM_INFO
	.align		4
.L_11:
        /*0018*/ 	.byte	0x04, 0x17
        /*001a*/ 	.short	(.L_13 - .L_12)
.L_12:
        /*001c*/ 	.word	0x00000000
        /*0020*/ 	.short	0x0005
        /*0022*/ 	.short	0x0028
        /*0024*/ 	.byte	0x00, 0xf4, 0x21, 0x00


	//----- nvinfo : EIATTR_KPARAM_INFO
	.align		4
.L_13:
        /*0028*/ 	.byte	0x04, 0x17
        /*002a*/ 	.short	(.L_15 - .L_14)
.L_14:
        /*002c*/ 	.word	0x00000000
        /*0030*/ 	.short	0x0004
        /*0032*/ 	.short	0x0020
        /*0034*/ 	.byte	0x00, 0xf4, 0x21, 0x00


	//----- nvinfo : EIATTR_KPARAM_INFO
	.align		4
.L_15:
        /*0038*/ 	.byte	0x04, 0x17
        /*003a*/ 	.short	(.L_17 - .L_16)
.L_16:
        /*003c*/ 	.word	0x00000000
        /*0040*/ 	.short	0x0003
        /*0042*/ 	.short	0x0018
        /*0044*/ 	.byte	0x00, 0xf4, 0x21, 0x00


	//----- nvinfo : EIATTR_KPARAM_INFO
	.align		4
.L_17:
        /*0048*/ 	.byte	0x04, 0x17
        /*004a*/ 	.short	(.L_19 - .L_18)
.L_18:
        /*004c*/ 	.word	0x00000000
        /*0050*/ 	.short	0x0002
        /*0052*/ 	.short	0x0010
        /*0054*/ 	.byte	0x00, 0xf4, 0x21, 0x00


	//----- nvinfo : EIATTR_KPARAM_INFO
	.align		4
.L_19:
        /*0058*/ 	.byte	0x04, 0x17
        /*005a*/ 	.short	(.L_21 - .L_20)
.L_20:
        /*005c*/ 	.word	0x00000000
        /*0060*/ 	.short	0x0001
        /*0062*/ 	.short	0x0008
        /*0064*/ 	.byte	0x00, 0xf4, 0x21, 0x00


	//----- nvinfo : EIATTR_KPARAM_INFO
	.align		4
.L_21:
        /*0068*/ 	.byte	0x04, 0x17
        /*006a*/ 	.short	(.L_23 - .L_22)
.L_22:
        /*006c*/ 	.word	0x00000000
        /*0070*/ 	.short	0x0000
        /*0072*/ 	.short	0x0000
        /*0074*/ 	.byte	0x00, 0xf4, 0x21, 0x00


	//----- nvinfo : EIATTR_SPARSE_MMA_MASK
	.align		4
.L_23:
        /*0078*/ 	.byte	0x03, 0x50
        /*007a*/ 	.short	0x0000


	//----- nvinfo : EIATTR_MAXREG_COUNT
	.align		4
        /*007c*/ 	.byte	0x03, 0x1b
        /*007e*/ 	.short	0x00ff


	//----- nvinfo : EIATTR_EXIT_INSTR_OFFSETS
	.align		4
        /*0080*/ 	.byte	0x04, 0x1c
        /*0082*/ 	.short	(.L_25 - .L_24)


	//   ....[0]....
.L_24:
        /*0084*/ 	.word	0x00000530


	//   ....[1]....
        /*0088*/ 	.word	0x00000550


	//----- nvinfo : EIATTR_REQNTID
	.align		4
.L_25:
        /*008c*/ 	.byte	0x04, 0x10
        /*008e*/ 	.short	(.L_27 - .L_26)
.L_26:
        /*0090*/ 	.word	0x00000100
        /*0094*/ 	.word	0x00000001
        /*0098*/ 	.word	0x00000001


	//----- nvinfo : EIATTR_CBANK_PARAM_SIZE
	.align		4
.L_27:
        /*009c*/ 	.byte	0x03, 0x19
        /*009e*/ 	.short	0x0034


	//----- nvinfo : EIATTR_PARAM_CBANK
	.align		4
        /*00a0*/ 	.byte	0x04, 0x0a
        /*00a2*/ 	.short	(.L_29 - .L_28)
	.align		4
.L_28:
        /*00a4*/ 	.word	index@(.nv.constant0.triton_poi_fused_cat_22)
        /*00a8*/ 	.short	0x0210
        /*00aa*/ 	.short	0x0034


	//----- nvinfo : EIATTR_SW_WAR
	.align		4
.L_29:
        /*00ac*/ 	.byte	0x04, 0x36
        /*00ae*/ 	.short	(.L_31 - .L_30)
.L_30:
        /*00b0*/ 	.word	0x00000008
.L_31:


//--------------------- .nv.callgraph             --------------------------
	.section	.nv.callgraph,"",@"SHT_CUDA_CALLGRAPH"
	.align	4
	.sectionentsize	8
	.align		4
        /*0000*/ 	.word	0x00000000
	.align		4
        /*0004*/ 	.word	0xffffffff
	.align		4
        /*0008*/ 	.word	0x00000000
	.align		4
        /*000c*/ 	.word	0xfffffffe
	.align		4
        /*0010*/ 	.word	0x00000000
	.align		4
        /*0014*/ 	.word	0xfffffffd
	.align		4
        /*0018*/ 	.word	0x00000000
	.align		4
        /*001c*/ 	.word	0xfffffffc


//--------------------- .text.triton_poi_fused_cat_22 --------------------------
	.section	.text.triton_poi_fused_cat_22,"ax",@progbits
	.align	128
        .global         triton_poi_fused_cat_22
        .type           triton_poi_fused_cat_22,@function
        .size           triton_poi_fused_cat_22,(.L_x_1 - triton_poi_fused_cat_22)
        .other          triton_poi_fused_cat_22,@"STO_CUDA_ENTRY STV_DEFAULT"
triton_poi_fused_cat_22:
.text.triton_poi_fused_cat_22:
[----:B------:R-:W0:Y:S02]  /*0000*/  LDC R1, c[0x0][0x28] ;  /* 0x00000a00ff017b82 */ /* 0x000e240000000800 */
[----:B------:R-:W1:Y:S01]  /*0010*/  S2R R0, SR_TID.X ;  /* 0x0000000000007919 */ /* 0x000e620000002100 */
[----:B------:R-:W2:Y:S01]  /*0020*/  LDC.64 R6, c[0x0][0x220] ;  /* 0x00008800ff067b82 */ /* 0x000ea20000000a00 */
[----:B------:R-:W-:Y:S01]  /*0030*/  IMAD.MOV.U32 R12, RZ, RZ, RZ ;  /* 0x000000ffff0c7224 */ /* 0x000fe200078e00ff */
[----:B------:R-:W-:Y:S01]  /*0040*/  ULDC.64 UR4, c[0x0][0x208] ;  /* 0x0000820000047ab9 */ /* 0x000fe20000000a00 */
[----:B------:R-:W3:Y:S01]  /*0050*/  S2R R5, SR_CTAID.X ;  /* 0x0000000000057919 */ /* 0x000ee20000002500 */
[----:B-1----:R-:W-:Y:S01]  /*0060*/  IMAD.SHL.U32 R0, R0, 0x2, RZ ;  /* 0x0000000200007824 */ /* 0x002fe200078e00ff */
[----:B---3--:R-:W-:-:S04]  /*0070*/  SHF.R.S32.HI R3, RZ, 0x16, R5 ;  /* 0x00000016ff037819 */ /* 0x008fc80000011405 */
[----:B------:R-:W-:Y:S02]  /*0080*/  LOP3.LUT R0, R0, 0x1fe, RZ, 0xc0, !PT ;  /* 0x000001fe00007812 */ /* 0x000fe400078ec0ff */
[----:B------:R-:W-:-:S03]  /*0090*/  SGXT R3, R3, 0x1 ;  /* 0x000000010303781a */ /* 0x000fc60000000200 */
[----:B------:R-:W-:Y:S02]  /*00a0*/  IMAD R0, R5, 0x200, R0 ;  /* 0x0000020005007824 */ /* 0x000fe400078e0200 */
[----:B------:R-:W1:Y:S02]  /*00b0*/  LDC.64 R4, c[0x0][0x218] ;  /* 0x00008600ff047b82 */ /* 0x000e640000000a00 */
[----:B------:R-:W-:Y:S01]  /*00c0*/  IMAD.HI R11, R0, 0x151d07eb, RZ ;  /* 0x151d07eb000b7827 */ /* 0x000fe200078e02ff */
[----:B------:R-:W-:-:S04]  /*00d0*/  LEA.HI R3, R3, R0, RZ, 0x8 ;  /* 0x0000000003037211 */ /* 0x000fc800078f40ff */
[----:B------:R-:W-:Y:S02]  /*00e0*/  SHF.R.S32.HI R13, RZ, 0x8, R3 ;  /* 0x00000008ff0d7819 */ /* 0x000fe40000011403 */
[----:B------:R-:W-:-:S03]  /*00f0*/  LOP3.LUT R3, R3, 0xffffff00, RZ, 0xc0, !PT ;  /* 0xffffff0003037812 */ /* 0x000fc600078ec0ff */
[----:B------:R-:W-:-:S04]  /*0100*/  IMAD.HI R2, R13, 0x151d07eb, RZ ;  /* 0x151d07eb0d027827 */ /* 0x000fc800078e02ff */
[----:B------:R-:W-:Y:S01]  /*0110*/  IMAD.IADD R10, R0, 0x1, -R3 ;  /* 0x00000001000a7824 */ /* 0x000fe200078e0a03 */
[----:B------:R-:W-:-:S04]  /*0120*/  SHF.R.U32.HI R9, RZ, 0x1f, R2 ;  /* 0x0000001fff097819 */ /* 0x000fc80000011602 */
[----:B------:R-:W-:Y:S02]  /*0130*/  LEA.HI.SX32 R8, R2, R9, 0x1c ;  /* 0x0000000902087211 */ /* 0x000fe400078fe2ff */
[----:B------:R-:W-:-:S03]  /*0140*/  SHF.R.U32.HI R2, RZ, 0x1f, R11 ;  /* 0x0000001fff027819 */ /* 0x000fc6000001160b */
[----:B------:R-:W-:Y:S01]  /*0150*/  IMAD R13, R8, -0xc2, R13 ;  /* 0xffffff3e080d7824 */ /* 0x000fe200078e020d */
[----:B------:R-:W-:Y:S01]  /*0160*/  LEA.HI.SX32 R11, R11, R2, 0x14 ;  /* 0x000000020b0b7211 */ /* 0x000fe200078fa2ff */
[----:B------:R-:W3:Y:S02]  /*0170*/  LDC.64 R8, c[0x0][0x228] ;  /* 0x00008a00ff087b82 */ /* 0x000ee40000000a00 */
[C---:B------:R-:W-:Y:S01]  /*0180*/  VIADD R15, R13.reuse, 0xffffff80 ;  /* 0xffffff800d0f7836 */ /* 0x040fe20000000000 */
[----:B------:R-:W-:Y:S01]  /*0190*/  LOP3.LUT R3, R13, 0xffffffc0, RZ, 0xc0, !PT ;  /* 0xffffffc00d037812 */ /* 0x000fe200078ec0ff */
[----:B------:R-:W-:Y:S01]  /*01a0*/  IMAD R2, R11, 0x4000, R10 ;  /* 0x000040000b027824 */ /* 0x000fe200078e020a */
[----:B------:R-:W-:Y:S02]  /*01b0*/  ISETP.GT.AND P3, PT, R13, 0xbf, PT ;  /* 0x000000bf0d00780c */ /* 0x000fe40003f64270 */
[----:B------:R-:W-:Y:S01]  /*01c0*/  ISETP.NE.AND P0, PT, R3, 0x80, PT ;  /* 0x000000800300780c */ /* 0x000fe20003f05270 */
[C---:B------:R-:W-:Y:S01]  /*01d0*/  IMAD R17, R15.reuse, 0x100, R2 ;  /* 0x000001000f117824 */ /* 0x040fe200078e0202 */
[C---:B------:R-:W-:Y:S01]  /*01e0*/  ISETP.LT.AND P4, PT, R0.reuse, 0x30800, P3 ;  /* 0x000308000000780c */ /* 0x040fe20001f81270 */
[----:B------:R-:W4:Y:S01]  /*01f0*/  LDC.64 R2, c[0x0][0x230] ;  /* 0x00008c00ff027b82 */ /* 0x000f220000000a00 */
[----:B--2---:R-:W-:Y:S01]  /*0200*/  IMAD.WIDE R14, R15, 0x4, R6 ;  /* 0x000000040f0e7825 */ /* 0x004fe200078e0206 */
[----:B------:R-:W-:-:S03]  /*0210*/  ISETP.LT.AND P5, PT, R0, 0x30800, !P0 ;  /* 0x000308000000780c */ /* 0x000fc600047a1270 */
[----:B------:R-:W-:Y:S02]  /*0220*/  IMAD R6, R11, 0x200, R10 ;  /* 0x000002000b067824 */ /* 0x000fe400078e020a */
[----:B-1----:R-:W-:Y:S01]  /*0230*/  IMAD.WIDE R16, R17, 0x4, R4 ;  /* 0x0000000411107825 */ /* 0x002fe200078e0204 */
[----:B------:R-:W-:-:S03]  /*0240*/  CS2R R4, SRZ ;  /* 0x0000000000047805 */ /* 0x000fc6000001ff00 */
[C---:B------:R-:W-:Y:S02]  /*0250*/  IMAD R18, R13.reuse, 0x100, R6 ;  /* 0x000001000d127824 */ /* 0x040fe400078e0206 */
[----:B------:R-:W1:Y:S01]  /*0260*/  LDC.64 R6, c[0x0][0x210] ;  /* 0x00008400ff067b82 */ /* 0x000e620000000a00 */
[----:B------:R-:W-:Y:S01]  /*0270*/  IMAD.MOV.U32 R10, RZ, RZ, RZ ;  /* 0x000000ffff0a7224 */ /* 0x000fe200078e00ff */
[----:B------:R-:W2:Y:S01]  /*0280*/  @P5 LDG.E.64 R4, desc[UR4][R16.64] ;  /* 0x0000000410045981 */ /* 0x000ea2000c1e1b00 */
[----:B------:R-:W-:Y:S01]  /*0290*/  VIADD R21, R18, 0xffff4000 ;  /* 0xffff400012157836 */ /* 0x000fe20000000000 */
[----:B------:R-:W-:Y:S02]  /*02a0*/  CS2R R18, SRZ ;  /* 0x0000000000127805 */ /* 0x000fe4000001ff00 */
[----:B------:R-:W-:Y:S01]  /*02b0*/  ISETP.GE.AND P1, PT, R13, 0x80, PT ;  /* 0x000000800d00780c */ /* 0x000fe20003f26270 */
[----:B------:R-:W5:Y:S01]  /*02c0*/  @P5 LDG.E.EL R12, desc[UR4][R14.64] ;  /* 0x000000040e0c5981 */ /* 0x000f62000c2e1900 */
[----:B---3--:R-:W-:Y:S01]  /*02d0*/  IMAD.WIDE R20, R21, 0x4, R8 ;  /* 0x0000000415147825 */ /* 0x008fe200078e0208 */
[----:B------:R-:W-:-:S02]  /*02e0*/  CS2R R8, SRZ ;  /* 0x0000000000087805 */ /* 0x000fc4000001ff00 */
[----:B------:R-:W3:Y:S01]  /*02f0*/  @P5 LDG.E.EL R10, desc[UR4][R14.64] ;  /* 0x000000040e0a5981 */ /* 0x000ee2000c2e1900 */
[----:B----4-:R-:W-:Y:S01]  /*0300*/  IMAD.WIDE R22, R13, 0x4, R2 ;  /* 0x000000040d167825 */ /* 0x010fe200078e0202 */
[----:B------:R-:W-:Y:S02]  /*0310*/  ISETP.LT.AND P2, PT, R0, 0x30800, !P1 ;  /* 0x000308000000780c */ /* 0x000fe40004f41270 */
[----:B------:R-:W4:Y:S01]  /*0320*/  @P4 LDG.E.64 R8, desc[UR4][R20.64] ;  /* 0x0000000414084981 */ /* 0x000f22000c1e1b00 */
[----:B------:R-:W-:-:S03]  /*0330*/  IMAD R2, R11, -0xc200, R0 ;  /* 0xffff3e000b027824 */ /* 0x000fc600078e0200 */
[----:B------:R-:W4:Y:S01]  /*0340*/  @P4 LDG.E.EL R18, desc[UR4][R22.64+-0x300] ;  /* 0xfffd000416124981 */ /* 0x000f22000c2e1900 */
[----:B------:R-:W-:-:S03]  /*0350*/  IMAD R11, R11, 0x8000, R2 ;  /* 0x000080000b0b7824 */ /* 0x000fc600078e0202 */
[----:B------:R-:W4:Y:S01]  /*0360*/  @P4 LDG.E.EL R19, desc[UR4][R22.64+-0x300] ;  /* 0xfffd000416134981 */ /* 0x000f22000c2e1900 */
[----:B------:R-:W-:Y:S01]  /*0370*/  CS2R R2, SRZ ;  /* 0x0000000000027805 */ /* 0x000fe2000001ff00 */
[----:B-1----:R-:W-:-:S05]  /*0380*/  IMAD.WIDE R6, R11, 0x4, R6 ;  /* 0x000000040b067825 */ /* 0x002fca00078e0206 */
[----:B------:R1:W4:Y:S01]  /*0390*/  @P2 LDG.E.64 R2, desc[UR4][R6.64] ;  /* 0x0000000406022981 */ /* 0x000322000c1e1b00 */
[----:B--2---:R-:W-:Y:S02]  /*03a0*/  SEL R11, R4, RZ, P5 ;  /* 0x000000ff040b7207 */ /* 0x004fe40002800000 */
[----:B------:R-:W-:Y:S02]  /*03b0*/  SEL R13, R5, RZ, P5 ;  /* 0x000000ff050d7207 */ /* 0x000fe40002800000 */
[----:B------:R-:W2:Y:S01]  /*03c0*/  LDC.64 R4, c[0x0][0x238] ;  /* 0x00008e00ff047b82 */ /* 0x000ea20000000a00 */
[----:B-----5:R-:W-:Y:S02]  /*03d0*/  SEL R12, R12, RZ, P5 ;  /* 0x000000ff0c0c7207 */ /* 0x020fe40002800000 */
[----:B---3--:R-:W-:Y:S02]  /*03e0*/  SEL R10, R10, RZ, P5 ;  /* 0x000000ff0a0a7207 */ /* 0x008fe40002800000 */
[----:B------:R-:W-:-:S02]  /*03f0*/  FSETP.GT.AND P6, PT, R13, -R12, PT ;  /* 0x8000000c0d00720b */ /* 0x000fc40003fc4000 */
[----:B------:R-:W-:Y:S02]  /*0400*/  FSETP.GT.AND P5, PT, R11, -R10, PT ;  /* 0x8000000a0b00720b */ /* 0x000fe40003fa4000 */
[----:B----4-:R-:W-:Y:S02]  /*0410*/  SEL R14, R9, RZ, P4 ;  /* 0x000000ff090e7207 */ /* 0x010fe40002000000 */
[----:B------:R-:W-:Y:S02]  /*0420*/  SEL R8, R8, RZ, P4 ;  /* 0x000000ff08087207 */ /* 0x000fe40002000000 */
[----:B------:R-:W-:Y:S02]  /*0430*/  SEL R9, R18, RZ, P4 ;  /* 0x000000ff12097207 */ /* 0x000fe40002000000 */
[----:B------:R-:W-:Y:S02]  /*0440*/  SEL R19, R19, RZ, P4 ;  /* 0x000000ff13137207 */ /* 0x000fe40002000000 */
[----:B------:R-:W-:Y:S01]  /*0450*/  ISETP.GE.AND P4, PT, R0, 0x30800, PT ;  /* 0x000308000000780c */ /* 0x000fe20003f86270 */
[----:B-1----:R-:W-:Y:S01]  /*0460*/  FADD R6, R11, R10 ;  /* 0x0000000a0b067221 */ /* 0x002fe20000000000 */
[----:B------:R-:W-:Y:S01]  /*0470*/  FADD R7, R8, R9 ;  /* 0x0000000908077221 */ /* 0x000fe20000000000 */
[----:B------:R-:W-:Y:S01]  /*0480*/  FADD R12, R13, R12 ;  /* 0x0000000c0d0c7221 */ /* 0x000fe20000000000 */
[----:B------:R-:W-:Y:S01]  /*0490*/  FADD R19, R14, R19 ;  /* 0x000000130e137221 */ /* 0x000fe20000000000 */
[----:B------:R-:W-:Y:S01]  /*04a0*/  @!P5 FMUL R6, R6, 0.10000000149011611938 ;  /* 0x3dcccccd0606d820 */ /* 0x000fe20000400000 */
[----:B------:R-:W-:Y:S01]  /*04b0*/  SEL R3, R3, RZ, P2 ;  /* 0x000000ff03037207 */ /* 0x000fe20001000000 */
[----:B------:R-:W-:Y:S01]  /*04c0*/  @!P6 FMUL R12, R12, 0.10000000149011611938 ;  /* 0x3dcccccd0c0ce820 */ /* 0x000fe20000400000 */
[----:B------:R-:W-:-:S02]  /*04d0*/  @P0 FSEL R6, R7, RZ, P3 ;  /* 0x000000ff07060208 */ /* 0x000fc40001800000 */
[----:B------:R-:W-:Y:S02]  /*04e0*/  @P0 FSEL R12, R19, RZ, P3 ;  /* 0x000000ff130c0208 */ /* 0x000fe40001800000 */
[----:B------:R-:W-:Y:S01]  /*04f0*/  SEL R7, R2, RZ, P2 ;  /* 0x000000ff02077207 */ /* 0x000fe20001000000 */
[----:B--2---:R-:W-:Y:S01]  /*0500*/  IMAD.WIDE R4, R0, 0x4, R4 ;  /* 0x0000000400047825 */ /* 0x004fe200078e0204 */
[----:B------:R-:W-:Y:S02]  /*0510*/  SEL R3, R3, R12, !P1 ;  /* 0x0000000c03037207 */ /* 0x000fe40004800000 */
[----:B------:R-:W-:Y:S01]  /*0520*/  SEL R2, R7, R6, !P1 ;  /* 0x0000000607027207 */ /* 0x000fe20004800000 */
[----:B------:R-:W-:Y:S06]  /*0530*/  @P4 EXIT ;  /* 0x000000000000494d */ /* 0x000fec0003800000 */
[----:B------:R-:W-:Y:S01]  /*0540*/  STG.E.64 desc[UR4][R4.64], R2 ;  /* 0x0000000204007986 */ /* 0x000fe2000c101b04 */
[----:B------:R-:W-:Y:S05]  /*0550*/  EXIT ;  /* 0x000000000000794d */ /* 0x000fea0003800000 */
.L_x_0:
[----:B------:R-:W-:-:S00]  /*0560*/  BRA `(.L_x_0) ;  /* 0xfffffffc00fc7947 */ /* 0x000fc0000383ffff */
[----:B------:R-:W-:-:S00]  /*0570*/  NOP ;  /* 0x0000000000007918 */ /* 0x000fc00000000000 */
        /* <DEDUP_REMOVED lines=8> */
.L_x_1:


//--------------------- .nv.constant0.triton_poi_fused_cat_22 --------------------------
	.section	.nv.constant0.triton_poi_fused_cat_22,"a",@progbits
	.sectionflags	@""
	.align	4
.nv.constant0.triton_poi_fused_cat_22:
	.zero		580
